//
// Generated by NVIDIA NVVM Compiler
//
// Compiler Build ID: CL-36424714
// Cuda compilation tools, release 13.0, V13.0.88
// Based on NVVM 20.0.0
//

.version 9.0
.target sm_100
.address_size 64

	// .globl	_Z15generatePatternPcS_iPii

.visible .entry _Z15generatePatternPcS_iPii(
	.param .u64 .ptr .align 1 _Z15generatePatternPcS_iPii_param_0,
	.param .u64 .ptr .align 1 _Z15generatePatternPcS_iPii_param_1,
	.param .u32 _Z15generatePatternPcS_iPii_param_2,
	.param .u64 .ptr .align 1 _Z15generatePatternPcS_iPii_param_3,
	.param .u32 _Z15generatePatternPcS_iPii_param_4
)
{
	.reg .pred 	%p<4>;
	.reg .b16 	%rs<2>;
	.reg .b32 	%r<19>;
	.reg .b64 	%rd<13>;

	ld.param.u64 	%rd2, [_Z15generatePatternPcS_iPii_param_0];
	ld.param.u64 	%rd3, [_Z15generatePatternPcS_iPii_param_1];
	ld.param.u64 	%rd4, [_Z15generatePatternPcS_iPii_param_3];
	ld.param.u32 	%r10, [_Z15generatePatternPcS_iPii_param_4];
	cvta.to.global.u64 	%rd1, %rd4;
	mov.u32 	%r11, %ctaid.x;
	mov.u32 	%r12, %ntid.x;
	mov.u32 	%r13, %tid.x;
	mad.lo.s32 	%r1, %r11, %r12, %r13;
	setp.ge.s32 	%p1, %r1, %r10;
	@%p1 bra 	$L__BB0_5;
	ld.global.u32 	%r15, [%rd1];
	setp.lt.s32 	%p2, %r1, %r15;
	mov.u32 	%r18, %r1;
	@%p2 bra 	$L__BB0_4;
	mov.b32 	%r17, 0;
	mov.u32 	%r18, %r1;
$L__BB0_3:
	sub.s32 	%r18, %r18, %r15;
	add.s32 	%r7, %r17, 1;
	mul.wide.u32 	%rd5, %r17, 4;
	add.s64 	%rd6, %rd1, %rd5;
	ld.global.u32 	%r15, [%rd6+4];
	setp.ge.s32 	%p3, %r18, %r15;
	mov.u32 	%r17, %r7;
	@%p3 bra 	$L__BB0_3;
$L__BB0_4:
	cvt.s64.s32 	%rd7, %r18;
	cvta.to.global.u64 	%rd8, %rd2;
	add.s64 	%rd9, %rd8, %rd7;
	ld.global.u8 	%rs1, [%rd9];
	cvt.s64.s32 	%rd10, %r1;
	cvta.to.global.u64 	%rd11, %rd3;
	add.s64 	%rd12, %rd11, %rd10;
	st.global.u8 	[%rd12], %rs1;
$L__BB0_5:
	ret;

}


// ===== COMPILED SASS (sm_100) =====

	.target	sm_100

	.elftype	@"ET_EXEC"


//--------------------- .note.nv.tkinfo           --------------------------
	.section	.note.nv.tkinfo,"",@"SHT_NOTE"
	.sectionflags	@"SHF_NOTE_NV_TKINFO"
	.tkinfo
        /*0018*/ 	.word	0x00000002
        /*0030*/ 	.string	""
        /*0030*/ 	.string	"ptxas"
        /*0030*/ 	.string	"Cuda compilation tools, release 13.0, V13.0.88"
        /*0030*/ 	.string	"Build cuda_13.0.r13.0/compiler.36424714_0"
        /*0030*/ 	.string	"-arch sm_100 -m 64 "



//--------------------- .note.nv.cuinfo           --------------------------
	.section	.note.nv.cuinfo,"",@"SHT_NOTE"
	.sectionflags	@"SHF_NOTE_NV_CUINFO"
        /*0018*/ 	.short	0x0002
        /*001a*/ 	.short	0x0064
        /*001c*/ 	.short	0x0082
	.zero		2


//--------------------- .nv.info                  --------------------------
	.section	.nv.info,"",@"SHT_CUDA_INFO"
	.align	4


	//----- nvinfo : EIATTR_REGCOUNT
	.align		4
        /*0000*/ 	.byte	0x04, 0x2f
        /*0002*/ 	.short	(.L_1 - .L_0)
	.align		4
.L_0:
        /*0004*/ 	.word	index@(_Z15generatePatternPcS_iPii)
        /*0008*/ 	.word	0x0000000c


	//----- nvinfo : EIATTR_FRAME_SIZE
	.align		4
.L_1:
        /*000c*/ 	.byte	0x04, 0x11
        /*000e*/ 	.short	(.L_3 - .L_2)
	.align		4
.L_2:
        /*0010*/ 	.word	index@(_Z15generatePatternPcS_iPii)
        /*0014*/ 	.word	0x00000000


	//----- nvinfo : EIATTR_MIN_STACK_SIZE
	.align		4
.L_3:
        /*0018*/ 	.byte	0x04, 0x12
        /*001a*/ 	.short	(.L_5 - .L_4)
	.align		4
.L_4:
        /*001c*/ 	.word	index@(_Z15generatePatternPcS_iPii)
        /*0020*/ 	.word	0x00000000
.L_5:


//--------------------- .nv.compat                --------------------------
	.section	.nv.compat,"",@"SHT_CUDA_COMPAT_INFO"
	.align	4
        /*0000*/ 	.byte	0x02, 0x09, 0x00, 0x00, 0x02, 0x02, 0x01, 0x00, 0x02, 0x05, 0x05, 0x00, 0x03, 0x07, 0x01, 0x01
        /*0010*/ 	.byte	0x02, 0x03, 0x00, 0x00, 0x02, 0x06, 0x01, 0x00, 0x04, 0x0b, 0x08, 0x00, 0x09, 0x00, 0x00, 0x00
        /*0020*/ 	.byte	0x00, 0x00, 0x00, 0x00


//--------------------- .nv.info._Z15generatePatternPcS_iPii --------------------------
	.section	.nv.info._Z15generatePatternPcS_iPii,"",@"SHT_CUDA_INFO"
	.sectionflags	@""
	.align	4


	//----- nvinfo : EIATTR_CUDA_API_VERSION
	.align		4
        /*0000*/ 	.byte	0x04, 0x37
        /*0002*/ 	.short	(.L_7 - .L_6)
.L_6:
        /*0004*/ 	.word	0x00000082


	//----- nvinfo : EIATTR_KPARAM_INFO
	.align		4
.L_7:
        /*0008*/ 	.byte	0x04, 0x17
        /*000a*/ 	.short	(.L_9 - .L_8)
.L_8:
        /*000c*/ 	.word	0x00000000
        /*0010*/ 	.short	0x0004
        /*0012*/ 	.short	0x0020
        /*0014*/ 	.byte	0x00, 0xf0, 0x11, 0x00


	//----- nvinfo : EIATTR_KPARAM_INFO
	.align		4
.L_9:
        /*0018*/ 	.byte	0x04, 0x17
        /*001a*/ 	.short	(.L_11 - .L_10)
.L_10:
        /*001c*/ 	.word	0x00000000
        /*0020*/ 	.short	0x0003
        /*0022*/ 	.short	0x0018
        /*0024*/ 	.byte	0x00, 0xf5, 0x21, 0x00


	//----- nvinfo : EIATTR_KPARAM_INFO
	.align		4
.L_11:
        /*0028*/ 	.byte	0x04, 0x17
        /*002a*/ 	.short	(.L_13 - .L_12)
.L_12:
        /*002c*/ 	.word	0x00000000
        /*0030*/ 	.short	0x0002
        /*0032*/ 	.short	0x0010
        /*0034*/ 	.byte	0x00, 0xf0, 0x11, 0x00


	//----- nvinfo : EIATTR_KPARAM_INFO
	.align		4
.L_13:
        /*0038*/ 	.byte	0x04, 0x17
        /*003a*/ 	.short	(.L_15 - .L_14)
.L_14:
        /*003c*/ 	.word	0x00000000
        /*0040*/ 	.short	0x0001
        /*0042*/ 	.short	0x0008
        /*0044*/ 	.byte	0x00, 0xf5, 0x21, 0x00


	//----- nvinfo : EIATTR_KPARAM_INFO
	.align		4
.L_15:
        /*0048*/ 	.byte	0x04, 0x17
        /*004a*/ 	.short	(.L_17 - .L_16)
.L_16:
        /*004c*/ 	.word	0x00000000
        /*0050*/ 	.short	0x0000
        /*0052*/ 	.short	0x0000
        /*0054*/ 	.byte	0x00, 0xf5, 0x21, 0x00


	//----- nvinfo : EIATTR_SPARSE_MMA_MASK
	.align		4
.L_17:
        /*0058*/ 	.byte	0x03, 0x50
        /*005a*/ 	.short	0x0000


	//----- nvinfo : EIATTR_MAXREG_COUNT
	.align		4
        /*005c*/ 	.byte	0x03, 0x1b
        /*005e*/ 	.short	0x00ff


	//----- nvinfo : EIATTR_MERCURY_ISA_VERSION
	.align		4
        /*0060*/ 	.byte	0x03, 0x5f
        /*0062*/ 	.short	0x0101


	//----- nvinfo : EIATTR_VRC_CTA_INIT_COUNT
	.align		4
        /*0064*/ 	.byte	0x02, 0x4a
	.zero		1
	.zero		1


	//----- nvinfo : EIATTR_EXIT_INSTR_OFFSETS
	.align		4
        /*0068*/ 	.byte	0x04, 0x1c
        /*006a*/ 	.short	(.L_19 - .L_18)


	//   ....[0]....
.L_18:
        /*006c*/ 	.word	0x00000070


	//   ....[1]....
        /*0070*/ 	.word	0x00000210


	//----- nvinfo : EIATTR_CRS_STACK_SIZE
	.align		4
.L_19:
        /*0074*/ 	.byte	0x04, 0x1e
        /*0076*/ 	.short	(.L_21 - .L_20)
.L_20:
        /*0078*/ 	.word	0x00000000


	//----- nvinfo : EIATTR_CBANK_PARAM_SIZE
	.align		4
.L_21:
        /*007c*/ 	.byte	0x03, 0x19
        /*007e*/ 	.short	0x0024


	//----- nvinfo : EIATTR_PARAM_CBANK
	.align		4
        /*0080*/ 	.byte	0x04, 0x0a
        /*0082*/ 	.short	(.L_23 - .L_22)
	.align		4
.L_22:
        /*0084*/ 	.word	index@(.nv.constant0._Z15generatePatternPcS_iPii)
        /*0088*/ 	.short	0x0380
        /*008a*/ 	.short	0x0024


	//----- nvinfo : EIATTR_SW_WAR
	.align		4
.L_23:
        /*008c*/ 	.byte	0x04, 0x36
        /*008e*/ 	.short	(.L_25 - .L_24)
.L_24:
        /*0090*/ 	.word	0x00000008
.L_25:


//--------------------- .nv.callgraph             --------------------------
	.section	.nv.callgraph,"",@"SHT_CUDA_CALLGRAPH"
	.align	4
	.sectionentsize	8
	.align		4
        /*0000*/ 	.word	0x00000000
	.align		4
        /*0004*/ 	.word	0xffffffff
	.align		4
        /*0008*/ 	.word	0x00000000
	.align		4
        /*000c*/ 	.word	0xfffffffe
	.align		4
        /*0010*/ 	.word	0x00000000
	.align		4
        /*0014*/ 	.word	0xfffffffd
	.align		4
        /*0018*/ 	.word	0x00000000
	.align		4
        /*001c*/ 	.word	0xfffffffc


//--------------------- .text._Z15generatePatternPcS_iPii --------------------------
	.section	.text._Z15generatePatternPcS_iPii,"ax",@progbits
	.align	128
        .global         _Z15generatePatternPcS_iPii
        .type           _Z15generatePatternPcS_iPii,@function
        .size           _Z15generatePatternPcS_iPii,(.L_x_4 - _Z15generatePatternPcS_iPii)
        .other          _Z15generatePatternPcS_iPii,@"STO_CUDA_ENTRY STV_DEFAULT"
_Z15generatePatternPcS_iPii:
.text._Z15generatePatternPcS_iPii:
[----:B------:R-:W-:Y:S01]  /*0000*/  LDC R1, c[0x0][0x37c] ;  /* 0x0000df00ff017b82 */ /* 0x000fe20000000800 */
[----:B------:R-:W0:Y:S07]  /*0010*/  S2R R3, SR_TID.X ;  /* 0x0000000000037919 */ /* 0x000e2e0000002100 */
[----:B------:R-:W0:Y:S01]  /*0020*/  S2UR UR4, SR_CTAID.X ;  /* 0x00000000000479c3 */ /* 0x000e220000002500 */
[----:B------:R-:W1:Y:S07]  /*0030*/  LDCU UR5, c[0x0][0x3a0] ;  /* 0x00007400ff0577ac */ /* 0x000e6e0008000800 */
[----:B------:R-:W0:Y:S02]  /*0040*/  LDC R0, c[0x0][0x360] ;  /* 0x0000d800ff007b82 */ /* 0x000e240000000800 */
[----:B0-----:R-:W-:-:S05]  /*0050*/  IMAD R0, R0, UR4, R3 ;  /* 0x0000000400007c24 */ /* 0x001fca000f8e0203 */
[----:B-1----:R-:W-:-:S13]  /*0060*/  ISETP.GE.AND P0, PT, R0, UR5, PT ;  /* 0x0000000500007c0c */ /* 0x002fda000bf06270 */
[----:B------:R-:W-:Y:S05]  /*0070*/  @P0 EXIT ;  /* 0x000000000000094d */ /* 0x000fea0003800000 */
[----:B------:R-:W0:Y:S01]  /*0080*/  LDC.64 R2, c[0x0][0x398] ;  /* 0x0000e600ff027b82 */ /* 0x000e220000000a00 */
[----:B------:R-:W0:Y:S02]  /*0090*/  LDCU.64 UR4, c[0x0][0x358] ;  /* 0x00006b00ff0477ac */ /* 0x000e240008000a00 */
[----:B0-----:R-:W2:Y:S01]  /*00a0*/  LDG.E R3, desc[UR4][R2.64] ;  /* 0x0000000402037981 */ /* 0x001ea2000c1e1900 */
[----:B------:R-:W-:Y:S01]  /*00b0*/  BSSY.RECONVERGENT B0, `(.L_x_0) ;  /* 0x000000e000007945 */ /* 0x000fe20003800200 */
[----:B------:R-:W-:Y:S01]  /*00c0*/  IMAD.MOV.U32 R7, RZ, RZ, R0 ;  /* 0x000000ffff077224 */ /* 0x000fe200078e0000 */
[----:B--2---:R-:W-:-:S13]  /*00d0*/  ISETP.GE.AND P0, PT, R0, R3, PT ;  /* 0x000000030000720c */ /* 0x004fda0003f06270 */
[----:B------:R-:W-:Y:S05]  /*00e0*/  @!P0 BRA `(.L_x_1) ;  /* 0x0000000000288947 */ /* 0x000fea0003800000 */
[----:B------:R-:W0:Y:S01]  /*00f0*/  LDC.64 R4, c[0x0][0x398] ;  /* 0x0000e600ff047b82 */ /* 0x000e220000000a00 */
[----:B------:R-:W-:Y:S01]  /*0100*/  IMAD.MOV.U32 R6, RZ, RZ, R3 ;  /* 0x000000ffff067224 */ /* 0x000fe200078e0003 */
[----:B------:R-:W-:Y:S01]  /*0110*/  MOV R7, R0 ;  /* 0x0000000000077202 */ /* 0x000fe20000000f00 */
[----:B------:R-:W-:-:S07]  /*0120*/  IMAD.MOV.U32 R9, RZ, RZ, RZ ;  /* 0x000000ffff097224 */ /* 0x000fce00078e00ff */
.L_x_2:
[----:B0-----:R-:W-:-:S04]  /*0130*/  IMAD.WIDE.U32 R2, R9, 0x4, R4 ;  /* 0x0000000409027825 */ /* 0x001fc800078e0004 */
[----:B------:R-:W-:Y:S02]  /*0140*/  IMAD.IADD R7, R7, 0x1, -R6 ;  /* 0x0000000107077824 */ /* 0x000fe400078e0a06 */
[----:B------:R-:W2:Y:S01]  /*0150*/  LDG.E R6, desc[UR4][R2.64+0x4] ;  /* 0x0000040402067981 */ /* 0x000ea2000c1e1900 */
[----:B------:R-:W-:Y:S02]  /*0160*/  IADD3 R9, PT, PT, R9, 0x1, RZ ;  /* 0x0000000109097810 */ /* 0x000fe40007ffe0ff */
[----:B--2---:R-:W-:-:S13]  /*0170*/  ISETP.GE.AND P0, PT, R7, R6, PT ;  /* 0x000000060700720c */ /* 0x004fda0003f06270 */
[----:B------:R-:W-:Y:S05]  /*0180*/  @P0 BRA `(.L_x_2) ;  /* 0xfffffffc00e80947 */ /* 0x000fea000383ffff */
.L_x_1:
[----:B------:R-:W-:Y:S05]  /*0190*/  BSYNC.RECONVERGENT B0 ;  /* 0x0000000000007941 */ /* 0x000fea0003800200 */
.L_x_0:
[----:B------:R-:W0:Y:S02]  /*01a0*/  LDCU.128 UR8, c[0x0][0x380] ;  /* 0x00007000ff0877ac */ /* 0x000e240008000c00 */
[----:B0-----:R-:W-:-:S04]  /*01b0*/  IADD3 R2, P0, PT, R7, UR8, RZ ;  /* 0x0000000807027c10 */ /* 0x001fc8000ff1e0ff */
[----:B------:R-:W-:-:S06]  /*01c0*/  LEA.HI.X.SX32 R3, R7, UR9, 0x1, P0 ;  /* 0x0000000907037c11 */ /* 0x000fcc00080f0eff */
[----:B------:R-:W2:Y:S01]  /*01d0*/  LDG.E.U8 R3, desc[UR4][R2.64] ;  /* 0x0000000402037981 */ /* 0x000ea2000c1e1100 */
[----:B------:R-:W-:-:S04]  /*01e0*/  IADD3 R4, P0, PT, R0, UR10, RZ ;  /* 0x0000000a00047c10 */ /* 0x000fc8000ff1e0ff */
[----:B------:R-:W-:-:S05]  /*01f0*/  LEA.HI.X.SX32 R5, R0, UR11, 0x1, P0 ;  /* 0x0000000b00057c11 */ /* 0x000fca00080f0eff */
[----:B--2---:R-:W-:Y:S01]  /*0200*/  STG.E.U8 desc[UR4][R4.64], R3 ;  /* 0x0000000304007986 */ /* 0x004fe2000c101104 */
[----:B------:R-:W-:Y:S05]  /*0210*/  EXIT ;  /* 0x000000000000794d */ /* 0x000fea0003800000 */
.L_x_3:
[----:B------:R-:W-:-:S00]  /*0220*/  BRA `(.L_x_3) ;  /* 0xfffffffc00fc7947 */ /* 0x000fc0000383ffff */
[----:B------:R-:W-:-:S00]  /*0230*/  NOP ;  /* 0x0000000000007918 */ /* 0x000fc00000000000 */
        /* <DEDUP_REMOVED lines=12> */
.L_x_4:


//--------------------- .nv.shared.reserved.0     --------------------------
	.section	.nv.shared.reserved.0,"aw",@nobits
	.weak		__nv_reservedSMEM_offset_0_alias
	.size		__nv_reservedSMEM_offset_0_alias, 0, 64
	.other		__nv_reservedSMEM_offset_0_alias,@"STO_CUDA_RESERVED_SHARED STV_DEFAULT"
__nv_reservedSMEM_offset_0_alias:
	.zero		0
	.zero		64


//--------------------- .nv.constant0._Z15generatePatternPcS_iPii --------------------------
	.section	.nv.constant0._Z15generatePatternPcS_iPii,"a",@progbits
	.sectionflags	@""
	.align	4
.nv.constant0._Z15generatePatternPcS_iPii:
	.zero		932


//--------------------- SYMBOLS --------------------------

	.type		.nv.reservedSmem.offset0,@object
	.size		.nv.reservedSmem.offset0,0x4
